//
// Generated by NVIDIA NVVM Compiler
//
// Compiler Build ID: CL-36424714
// Cuda compilation tools, release 13.0, V13.0.88
// Based on NVVM 20.0.0
//

.version 9.0
.target sm_100
.address_size 64

	// .globl	_Z6matAddPiS_S_i
.global .attribute(.managed) .align 4 .b8 matrix_a[4000000];
.global .attribute(.managed) .align 4 .b8 matrix_b[4000000];
.global .attribute(.managed) .align 4 .b8 matrix_c[4000000];

.visible .entry _Z6matAddPiS_S_i(
	.param .u64 .ptr .align 1 _Z6matAddPiS_S_i_param_0,
	.param .u64 .ptr .align 1 _Z6matAddPiS_S_i_param_1,
	.param .u64 .ptr .align 1 _Z6matAddPiS_S_i_param_2,
	.param .u32 _Z6matAddPiS_S_i_param_3
)
{
	.reg .pred 	%p<2>;
	.reg .b32 	%r<17>;
	.reg .b64 	%rd<11>;

	ld.param.u64 	%rd1, [_Z6matAddPiS_S_i_param_0];
	ld.param.u64 	%rd2, [_Z6matAddPiS_S_i_param_1];
	ld.param.u64 	%rd3, [_Z6matAddPiS_S_i_param_2];
	ld.param.u32 	%r4, [_Z6matAddPiS_S_i_param_3];
	mov.u32 	%r5, %tid.x;
	mov.u32 	%r6, %ntid.x;
	mov.u32 	%r7, %ctaid.x;
	mad.lo.s32 	%r1, %r6, %r7, %r5;
	mov.u32 	%r8, %tid.y;
	mov.u32 	%r9, %ntid.y;
	mov.u32 	%r10, %ctaid.y;
	mad.lo.s32 	%r11, %r9, %r10, %r8;
	max.s32 	%r12, %r1, %r11;
	setp.ge.s32 	%p1, %r12, %r4;
	@%p1 bra 	$L__BB0_2;
	cvta.to.global.u64 	%rd4, %rd1;
	cvta.to.global.u64 	%rd5, %rd2;
	cvta.to.global.u64 	%rd6, %rd3;
	mad.lo.s32 	%r13, %r4, %r1, %r11;
	mul.wide.s32 	%rd7, %r13, 4;
	add.s64 	%rd8, %rd4, %rd7;
	ld.global.u32 	%r14, [%rd8];
	add.s64 	%rd9, %rd5, %rd7;
	ld.global.u32 	%r15, [%rd9];
	add.s32 	%r16, %r15, %r14;
	add.s64 	%rd10, %rd6, %rd7;
	st.global.u32 	[%rd10], %r16;
$L__BB0_2:
	ret;

}


// ===== COMPILED SASS (sm_100) =====

	.target	sm_100

	.elftype	@"ET_EXEC"


//--------------------- .note.nv.tkinfo           --------------------------
	.section	.note.nv.tkinfo,"",@"SHT_NOTE"
	.sectionflags	@"SHF_NOTE_NV_TKINFO"
	.tkinfo
        /*0018*/ 	.word	0x00000002
        /*0030*/ 	.string	""
        /*0030*/ 	.string	"ptxas"
        /*0030*/ 	.string	"Cuda compilation tools, release 13.0, V13.0.88"
        /*0030*/ 	.string	"Build cuda_13.0.r13.0/compiler.36424714_0"
        /*0030*/ 	.string	"-arch sm_100 -m 64 "



//--------------------- .note.nv.cuinfo           --------------------------
	.section	.note.nv.cuinfo,"",@"SHT_NOTE"
	.sectionflags	@"SHF_NOTE_NV_CUINFO"
        /*0018*/ 	.short	0x0002
        /*001a*/ 	.short	0x0064
        /*001c*/ 	.short	0x0082
	.zero		2


//--------------------- .nv.info                  --------------------------
	.section	.nv.info,"",@"SHT_CUDA_INFO"
	.align	4


	//----- nvinfo : EIATTR_REGCOUNT
	.align		4
        /*0000*/ 	.byte	0x04, 0x2f
        /*0002*/ 	.short	(.L_4 - .L_3)
	.align		4
.L_3:
        /*0004*/ 	.word	index@(_Z6matAddPiS_S_i)
        /*0008*/ 	.word	0x0000000c


	//----- nvinfo : EIATTR_FRAME_SIZE
	.align		4
.L_4:
        /*000c*/ 	.byte	0x04, 0x11
        /*000e*/ 	.short	(.L_6 - .L_5)
	.align		4
.L_5:
        /*0010*/ 	.word	index@(_Z6matAddPiS_S_i)
        /*0014*/ 	.word	0x00000000


	//----- nvinfo : EIATTR_MIN_STACK_SIZE
	.align		4
.L_6:
        /*0018*/ 	.byte	0x04, 0x12
        /*001a*/ 	.short	(.L_8 - .L_7)
	.align		4
.L_7:
        /*001c*/ 	.word	index@(_Z6matAddPiS_S_i)
        /*0020*/ 	.word	0x00000000
.L_8:


//--------------------- .nv.compat                --------------------------
	.section	.nv.compat,"",@"SHT_CUDA_COMPAT_INFO"
	.align	4
        /*0000*/ 	.byte	0x02, 0x09, 0x00, 0x00, 0x02, 0x02, 0x01, 0x00, 0x02, 0x05, 0x05, 0x00, 0x03, 0x07, 0x01, 0x01
        /*0010*/ 	.byte	0x02, 0x03, 0x00, 0x00, 0x02, 0x06, 0x01, 0x00, 0x04, 0x0b, 0x08, 0x00, 0x09, 0x00, 0x00, 0x00
        /*0020*/ 	.byte	0x00, 0x00, 0x00, 0x00


//--------------------- .nv.info._Z6matAddPiS_S_i --------------------------
	.section	.nv.info._Z6matAddPiS_S_i,"",@"SHT_CUDA_INFO"
	.sectionflags	@""
	.align	4


	//----- nvinfo : EIATTR_CUDA_API_VERSION
	.align		4
        /*0000*/ 	.byte	0x04, 0x37
        /*0002*/ 	.short	(.L_10 - .L_9)
.L_9:
        /*0004*/ 	.word	0x00000082


	//----- nvinfo : EIATTR_KPARAM_INFO
	.align		4
.L_10:
        /*0008*/ 	.byte	0x04, 0x17
        /*000a*/ 	.short	(.L_12 - .L_11)
.L_11:
        /*000c*/ 	.word	0x00000000
        /*0010*/ 	.short	0x0003
        /*0012*/ 	.short	0x0018
        /*0014*/ 	.byte	0x00, 0xf0, 0x11, 0x00


	//----- nvinfo : EIATTR_KPARAM_INFO
	.align		4
.L_12:
        /*0018*/ 	.byte	0x04, 0x17
        /*001a*/ 	.short	(.L_14 - .L_13)
.L_13:
        /*001c*/ 	.word	0x00000000
        /*0020*/ 	.short	0x0002
        /*0022*/ 	.short	0x0010
        /*0024*/ 	.byte	0x00, 0xf5, 0x21, 0x00


	//----- nvinfo : EIATTR_KPARAM_INFO
	.align		4
.L_14:
        /*0028*/ 	.byte	0x04, 0x17
        /*002a*/ 	.short	(.L_16 - .L_15)
.L_15:
        /*002c*/ 	.word	0x00000000
        /*0030*/ 	.short	0x0001
        /*0032*/ 	.short	0x0008
        /*0034*/ 	.byte	0x00, 0xf5, 0x21, 0x00


	//----- nvinfo : EIATTR_KPARAM_INFO
	.align		4
.L_16:
        /*0038*/ 	.byte	0x04, 0x17
        /*003a*/ 	.short	(.L_18 - .L_17)
.L_17:
        /*003c*/ 	.word	0x00000000
        /*0040*/ 	.short	0x0000
        /*0042*/ 	.short	0x0000
        /*0044*/ 	.byte	0x00, 0xf5, 0x21, 0x00


	//----- nvinfo : EIATTR_SPARSE_MMA_MASK
	.align		4
.L_18:
        /*0048*/ 	.byte	0x03, 0x50
        /*004a*/ 	.short	0x0000


	//----- nvinfo : EIATTR_MAXREG_COUNT
	.align		4
        /*004c*/ 	.byte	0x03, 0x1b
        /*004e*/ 	.short	0x00ff


	//----- nvinfo : EIATTR_MERCURY_ISA_VERSION
	.align		4
        /*0050*/ 	.byte	0x03, 0x5f
        /*0052*/ 	.short	0x0101


	//----- nvinfo : EIATTR_VRC_CTA_INIT_COUNT
	.align		4
        /*0054*/ 	.byte	0x02, 0x4a
	.zero		1
	.zero		1


	//----- nvinfo : EIATTR_EXIT_INSTR_OFFSETS
	.align		4
        /*0058*/ 	.byte	0x04, 0x1c
        /*005a*/ 	.short	(.L_20 - .L_19)


	//   ....[0]....
.L_19:
        /*005c*/ 	.word	0x000000c0


	//   ....[1]....
        /*0060*/ 	.word	0x00000190


	//----- nvinfo : EIATTR_CBANK_PARAM_SIZE
	.align		4
.L_20:
        /*0064*/ 	.byte	0x03, 0x19
        /*0066*/ 	.short	0x001c


	//----- nvinfo : EIATTR_PARAM_CBANK
	.align		4
        /*0068*/ 	.byte	0x04, 0x0a
        /*006a*/ 	.short	(.L_22 - .L_21)
	.align		4
.L_21:
        /*006c*/ 	.word	index@(.nv.constant0._Z6matAddPiS_S_i)
        /*0070*/ 	.short	0x0380
        /*0072*/ 	.short	0x001c


	//----- nvinfo : EIATTR_SW_WAR
	.align		4
.L_22:
        /*0074*/ 	.byte	0x04, 0x36
        /*0076*/ 	.short	(.L_24 - .L_23)
.L_23:
        /*0078*/ 	.word	0x00000008
.L_24:


//--------------------- .nv.callgraph             --------------------------
	.section	.nv.callgraph,"",@"SHT_CUDA_CALLGRAPH"
	.align	4
	.sectionentsize	8
	.align		4
        /*0000*/ 	.word	0x00000000
	.align		4
        /*0004*/ 	.word	0xffffffff
	.align		4
        /*0008*/ 	.word	0x00000000
	.align		4
        /*000c*/ 	.word	0xfffffffe
	.align		4
        /*0010*/ 	.word	0x00000000
	.align		4
        /*0014*/ 	.word	0xfffffffd
	.align		4
        /*0018*/ 	.word	0x00000000
	.align		4
        /*001c*/ 	.word	0xfffffffc


//--------------------- .nv.constant4             --------------------------
	.section	.nv.constant4,"a",@progbits
	.align	8
	.align		8
.nv.constant4:
        /*0000*/ 	.dword	matrix_a
	.align		8
        /*0008*/ 	.dword	matrix_b
	.align		8
        /*0010*/ 	.dword	matrix_c


//--------------------- .text._Z6matAddPiS_S_i    --------------------------
	.section	.text._Z6matAddPiS_S_i,"ax",@progbits
	.align	128
        .global         _Z6matAddPiS_S_i
        .type           _Z6matAddPiS_S_i,@function
        .size           _Z6matAddPiS_S_i,(.L_x_1 - _Z6matAddPiS_S_i)
        .other          _Z6matAddPiS_S_i,@"STO_CUDA_ENTRY STV_DEFAULT"
_Z6matAddPiS_S_i:
.text._Z6matAddPiS_S_i:
[----:B------:R-:W-:Y:S01]  /*0000*/  LDC R1, c[0x0][0x37c] ;  /* 0x0000df00ff017b82 */ /* 0x000fe20000000800 */
[----:B------:R-:W0:Y:S01]  /*0010*/  S2R R0, SR_TID.X ;  /* 0x0000000000007919 */ /* 0x000e220000002100 */
[----:B------:R-:W0:Y:S01]  /*0020*/  LDCU UR4, c[0x0][0x360] ;  /* 0x00006c00ff0477ac */ /* 0x000e220008000800 */
[----:B------:R-:W0:Y:S01]  /*0030*/  S2R R3, SR_CTAID.X ;  /* 0x0000000000037919 */ /* 0x000e220000002500 */
[----:B------:R-:W1:Y:S01]  /*0040*/  LDCU UR5, c[0x0][0x364] ;  /* 0x00006c80ff0577ac */ /* 0x000e620008000800 */
[----:B------:R-:W1:Y:S01]  /*0050*/  S2R R7, SR_TID.Y ;  /* 0x0000000000077919 */ /* 0x000e620000002200 */
[----:B------:R-:W2:Y:S01]  /*0060*/  LDCU UR6, c[0x0][0x398] ;  /* 0x00007300ff0677ac */ /* 0x000ea20008000800 */
[----:B------:R-:W1:Y:S01]  /*0070*/  S2R R2, SR_CTAID.Y ;  /* 0x0000000000027919 */ /* 0x000e620000002600 */
[----:B0-----:R-:W-:Y:S02]  /*0080*/  IMAD R0, R3, UR4, R0 ;  /* 0x0000000403007c24 */ /* 0x001fe4000f8e0200 */
[----:B-1----:R-:W-:-:S05]  /*0090*/  IMAD R7, R2, UR5, R7 ;  /* 0x0000000502077c24 */ /* 0x002fca000f8e0207 */
[----:B------:R-:W-:-:S04]  /*00a0*/  VIMNMX R2, PT, PT, R0, R7, !PT ;  /* 0x0000000700027248 */ /* 0x000fc80007fe0100 */
[----:B--2---:R-:W-:-:S13]  /*00b0*/  ISETP.GE.AND P0, PT, R2, UR6, PT ;  /* 0x0000000602007c0c */ /* 0x004fda000bf06270 */
[----:B------:R-:W-:Y:S05]  /*00c0*/  @P0 EXIT ;  /* 0x000000000000094d */ /* 0x000fea0003800000 */
[----:B------:R-:W0:Y:S01]  /*00d0*/  LDC.64 R2, c[0x0][0x380] ;  /* 0x0000e000ff027b82 */ /* 0x000e220000000a00 */
[----:B------:R-:W1:Y:S01]  /*00e0*/  LDCU.64 UR4, c[0x0][0x358] ;  /* 0x00006b00ff0477ac */ /* 0x000e620008000a00 */
[----:B------:R-:W-:-:S06]  /*00f0*/  IMAD R9, R0, UR6, R7 ;  /* 0x0000000600097c24 */ /* 0x000fcc000f8e0207 */
[----:B------:R-:W2:Y:S08]  /*0100*/  LDC.64 R4, c[0x0][0x388] ;  /* 0x0000e200ff047b82 */ /* 0x000eb00000000a00 */
[----:B------:R-:W3:Y:S01]  /*0110*/  LDC.64 R6, c[0x0][0x390] ;  /* 0x0000e400ff067b82 */ /* 0x000ee20000000a00 */
[----:B0-----:R-:W-:-:S06]  /*0120*/  IMAD.WIDE R2, R9, 0x4, R2 ;  /* 0x0000000409027825 */ /* 0x001fcc00078e0202 */
[----:B-1----:R-:W4:Y:S01]  /*0130*/  LDG.E R2, desc[UR4][R2.64] ;  /* 0x0000000402027981 */ /* 0x002f22000c1e1900 */
[----:B--2---:R-:W-:-:S06]  /*0140*/  IMAD.WIDE R4, R9, 0x4, R4 ;  /* 0x0000000409047825 */ /* 0x004fcc00078e0204 */
[----:B------:R-:W4:Y:S01]  /*0150*/  LDG.E R5, desc[UR4][R4.64] ;  /* 0x0000000404057981 */ /* 0x000f22000c1e1900 */
[----:B---3--:R-:W-:Y:S01]  /*0160*/  IMAD.WIDE R6, R9, 0x4, R6 ;  /* 0x0000000409067825 */ /* 0x008fe200078e0206 */
[----:B----4-:R-:W-:-:S05]  /*0170*/  IADD3 R9, PT, PT, R2, R5, RZ ;  /* 0x0000000502097210 */ /* 0x010fca0007ffe0ff */
[----:B------:R-:W-:Y:S01]  /*0180*/  STG.E desc[UR4][R6.64], R9 ;  /* 0x0000000906007986 */ /* 0x000fe2000c101904 */
[----:B------:R-:W-:Y:S05]  /*0190*/  EXIT ;  /* 0x000000000000794d */ /* 0x000fea0003800000 */
.L_x_0:
[----:B------:R-:W-:-:S00]  /*01a0*/  BRA `(.L_x_0) ;  /* 0xfffffffc00fc7947 */ /* 0x000fc0000383ffff */
[----:B------:R-:W-:-:S00]  /*01b0*/  NOP ;  /* 0x0000000000007918 */ /* 0x000fc00000000000 */
        /* <DEDUP_REMOVED lines=12> */
.L_x_1:


//--------------------- .nv.shared.reserved.0     --------------------------
	.section	.nv.shared.reserved.0,"aw",@nobits
	.weak		__nv_reservedSMEM_offset_0_alias
	.size		__nv_reservedSMEM_offset_0_alias, 0, 64
	.other		__nv_reservedSMEM_offset_0_alias,@"STO_CUDA_RESERVED_SHARED STV_DEFAULT"
__nv_reservedSMEM_offset_0_alias:
	.zero		0
	.zero		64


//--------------------- .nv.global                --------------------------
	.section	.nv.global,"aw",@nobits
	.align	4
.nv.global:
	.type		matrix_c,@object
	.size		matrix_c,(matrix_a - matrix_c)
	.other		matrix_c,@"STV_DEFAULT STO_CUDA_MANAGED"
matrix_c:
	.zero		4000000
	.type		matrix_a,@object
	.size		matrix_a,(matrix_b - matrix_a)
	.other		matrix_a,@"STV_DEFAULT STO_CUDA_MANAGED"
matrix_a:
	.zero		4000000
	.type		matrix_b,@object
	.size		matrix_b,(.L_1 - matrix_b)
	.other		matrix_b,@"STV_DEFAULT STO_CUDA_MANAGED"
matrix_b:
	.zero		4000000
.L_1:


//--------------------- .nv.constant0._Z6matAddPiS_S_i --------------------------
	.section	.nv.constant0._Z6matAddPiS_S_i,"a",@progbits
	.sectionflags	@""
	.align	4
.nv.constant0._Z6matAddPiS_S_i:
	.zero		924


//--------------------- SYMBOLS --------------------------

	.type		.nv.reservedSmem.offset0,@object
	.size		.nv.reservedSmem.offset0,0x4
